	.headerflags	@"EF_CUDA_TEXMODE_UNIFIED EF_CUDA_64BIT_ADDRESS EF_CUDA_ACCELERATORS EF_CUDA_SM90 EF_CUDA_VIRTUAL_SM(EF_CUDA_SM90)"
	.elftype	@"ET_EXEC"


//--------------------- .nv.info                  --------------------------
	.section	.nv.info,"",@"SHT_CUDA_INFO"
	.align	4


	//----- nvinfo : EIATTR_REGCOUNT
	.align		4
        /*0000*/ 	.byte	0x04, 0x2f
        /*0002*/ 	.short	(.L_1 - .L_0)
	.align		4
.L_0:
        /*0004*/ 	.word	index@(triton_poi_fused_addmm_relu_18)
        /*0008*/ 	.word	0x0000000c


	//----- nvinfo : EIATTR_MIN_STACK_SIZE
	.align		4
.L_1:
        /*000c*/ 	.byte	0x04, 0x12
        /*000e*/ 	.short	(.L_3 - .L_2)
	.align		4
.L_2:
        /*0010*/ 	.word	index@(triton_poi_fused_addmm_relu_18)
        /*0014*/ 	.word	0x00000000


	//----- nvinfo : EIATTR_FRAME_SIZE
	.align		4
.L_3:
        /*0018*/ 	.byte	0x04, 0x11
        /*001a*/ 	.short	(.L_5 - .L_4)
	.align		4
.L_4:
        /*001c*/ 	.word	index@(triton_poi_fused_addmm_relu_18)
        /*0020*/ 	.word	0x00000000


	//----- nvinfo : EIATTR_MIN_STACK_SIZE
	.align		4
.L_5:
        /*0024*/ 	.byte	0x04, 0x12
        /*0026*/ 	.short	(.L_7 - .L_6)
	.align		4
.L_6:
        /*0028*/ 	.word	index@(triton_poi_fused_addmm_relu_18)
        /*002c*/ 	.word	0x00000000
.L_7:


//--------------------- .nv.info.triton_poi_fused_addmm_relu_18 --------------------------
	.section	.nv.info.triton_poi_fused_addmm_relu_18,"",@"SHT_CUDA_INFO"
	.sectionflags	@""
	.align	4


	//----- nvinfo : EIATTR_CUDA_API_VERSION
	.align		4
        /*0000*/ 	.byte	0x04, 0x37
        /*0002*/ 	.short	(.L_9 - .L_8)
.L_8:
        /*0004*/ 	.word	0x0000007c


	//----- nvinfo : EIATTR_KPARAM_INFO
	.align		4
.L_9:
        /*0008*/ 	.byte	0x04, 0x17
        /*000a*/ 	.short	(.L_11 - .L_10)
.L_10:
        /*000c*/ 	.word	0x00000000
        /*0010*/ 	.short	0x0002
        /*0012*/ 	.short	0x0010
        /*0014*/ 	.byte	0x00, 0xf0, 0x11, 0x00


	//----- nvinfo : EIATTR_KPARAM_INFO
	.align		4
.L_11:
        /*0018*/ 	.byte	0x04, 0x17
        /*001a*/ 	.short	(.L_13 - .L_12)
.L_12:
        /*001c*/ 	.word	0x00000000
        /*0020*/ 	.short	0x0001
        /*0022*/ 	.short	0x0008
        /*0024*/ 	.byte	0x00, 0xf4, 0x21, 0x00


	//----- nvinfo : EIATTR_KPARAM_INFO
	.align		4
.L_13:
        /*0028*/ 	.byte	0x04, 0x17
        /*002a*/ 	.short	(.L_15 - .L_14)
.L_14:
        /*002c*/ 	.word	0x00000000
        /*0030*/ 	.short	0x0000
        /*0032*/ 	.short	0x0000
        /*0034*/ 	.byte	0x00, 0xf4, 0x21, 0x00


	//----- nvinfo : EIATTR_SPARSE_MMA_MASK
	.align		4
.L_15:
        /*0038*/ 	.byte	0x03, 0x50
        /*003a*/ 	.short	0x0000


	//----- nvinfo : EIATTR_MAXREG_COUNT
	.align		4
        /*003c*/ 	.byte	0x03, 0x1b
        /*003e*/ 	.short	0x00ff


	//----- nvinfo : EIATTR_EXIT_INSTR_OFFSETS
	.align		4
        /*0040*/ 	.byte	0x04, 0x1c
        /*0042*/ 	.short	(.L_17 - .L_16)


	//   ....[0]....
.L_16:
        /*0044*/ 	.word	0x00000190


	//----- nvinfo : EIATTR_REQNTID
	.align		4
.L_17:
        /*0048*/ 	.byte	0x04, 0x10
        /*004a*/ 	.short	(.L_19 - .L_18)
.L_18:
        /*004c*/ 	.word	0x00000080
        /*0050*/ 	.word	0x00000001
        /*0054*/ 	.word	0x00000001


	//----- nvinfo : EIATTR_CBANK_PARAM_SIZE
	.align		4
.L_19:
        /*0058*/ 	.byte	0x03, 0x19
        /*005a*/ 	.short	0x0014


	//----- nvinfo : EIATTR_PARAM_CBANK
	.align		4
        /*005c*/ 	.byte	0x04, 0x0a
        /*005e*/ 	.short	(.L_21 - .L_20)
	.align		4
.L_20:
        /*0060*/ 	.word	index@(.nv.constant0.triton_poi_fused_addmm_relu_18)
        /*0064*/ 	.short	0x0210
        /*0066*/ 	.short	0x0014


	//----- nvinfo : EIATTR_SW_WAR
	.align		4
.L_21:
        /*0068*/ 	.byte	0x04, 0x36
        /*006a*/ 	.short	(.L_23 - .L_22)
.L_22:
        /*006c*/ 	.word	0x00000008
.L_23:


//--------------------- .nv.callgraph             --------------------------
	.section	.nv.callgraph,"",@"SHT_CUDA_CALLGRAPH"
	.align	4
	.sectionentsize	8
	.align		4
        /*0000*/ 	.word	0x00000000
	.align		4
        /*0004*/ 	.word	0xffffffff
	.align		4
        /*0008*/ 	.word	0x00000000
	.align		4
        /*000c*/ 	.word	0xfffffffe
	.align		4
        /*0010*/ 	.word	0x00000000
	.align		4
        /*0014*/ 	.word	0xfffffffd
	.align		4
        /*0018*/ 	.word	0x00000000
	.align		4
        /*001c*/ 	.word	0xfffffffc


//--------------------- .text.triton_poi_fused_addmm_relu_18 --------------------------
	.section	.text.triton_poi_fused_addmm_relu_18,"ax",@progbits
	.align	128
        .global         triton_poi_fused_addmm_relu_18
        .type           triton_poi_fused_addmm_relu_18,@function
        .size           triton_poi_fused_addmm_relu_18,(.L_x_1 - triton_poi_fused_addmm_relu_18)
        .other          triton_poi_fused_addmm_relu_18,@"STO_CUDA_ENTRY STV_DEFAULT"
triton_poi_fused_addmm_relu_18:
.text.triton_poi_fused_addmm_relu_18:
[----:B------:R-:W-:Y:S01]  /*0000*/  LDC R1, c[0x0][0x28] ;  /* 0x00000a00ff017b82 */ /* 0x000fe20000000800 */
[----:B------:R-:W1:Y:S07]  /*0010*/  S2R R0, SR_TID.X ;  /* 0x0000000000007919 */ /* 0x000e6e0000002100 */
[----:B------:R-:W2:Y:S01]  /*0020*/  LDC.64 R4, c[0x0][0x218] ;  /* 0x00008600ff047b82 */ /* 0x000ea20000000a00 */
[----:B------:R-:W-:Y:S01]  /*0030*/  ULDC.64 UR4, c[0x0][0x208] ;  /* 0x0000820000047ab9 */ /* 0x000fe20000000a00 */
[----:B------:R-:W3:Y:S06]  /*0040*/  S2R R7, SR_CTAID.X ;  /* 0x0000000000077919 */ /* 0x000eec0000002500 */
[----:B------:R-:W4:Y:S01]  /*0050*/  LDC.64 R2, c[0x0][0x210] ;  /* 0x00008400ff027b82 */ /* 0x000f220000000a00 */
[----:B-1----:R-:W-:Y:S01]  /*0060*/  IMAD.SHL.U32 R0, R0, 0x2, RZ ;  /* 0x0000000200007824 */ /* 0x002fe200078e00ff */
[----:B---3--:R-:W-:-:S04]  /*0070*/  SHF.R.S32.HI R6, RZ, 0x17, R7 ;  /* 0x00000017ff067819 */ /* 0x008fc80000011407 */
[----:B------:R-:W-:-:S05]  /*0080*/  LOP3.LUT R0, R0, 0xfe, RZ, 0xc0, !PT ;  /* 0x000000fe00007812 */ /* 0x000fca00078ec0ff */
[----:B------:R-:W-:Y:S01]  /*0090*/  IMAD R7, R7, 0x100, R0 ;  /* 0x0000010007077824 */ /* 0x000fe200078e0200 */
[----:B------:R-:W-:-:S03]  /*00a0*/  SGXT R0, R6, 0x1 ;  /* 0x000000010600781a */ /* 0x000fc60000000200 */
[----:B----4-:R-:W-:Y:S01]  /*00b0*/  IMAD.WIDE R2, R7, 0x4, R2 ;  /* 0x0000000407027825 */ /* 0x010fe200078e0202 */
[----:B------:R-:W-:-:S04]  /*00c0*/  LEA.HI R0, R0, R7, RZ, 0xc ;  /* 0x0000000700007211 */ /* 0x000fc800078f60ff */
[----:B------:R-:W-:-:S05]  /*00d0*/  LOP3.LUT R0, R0, 0xfffff000, RZ, 0xc0, !PT ;  /* 0xfffff00000007812 */ /* 0x000fca00078ec0ff */
[----:B------:R-:W-:Y:S02]  /*00e0*/  IMAD.IADD R9, R7, 0x1, -R0 ;  /* 0x0000000107097824 */ /* 0x000fe400078e0a00 */
[----:B------:R-:W3:Y:S02]  /*00f0*/  LDG.E.64 R6, desc[UR4][R2.64] ;  /* 0x0000000402067981 */ /* 0x000ee4000c1e1b00 */
[----:B--2---:R-:W-:-:S06]  /*0100*/  IMAD.WIDE R4, R9, 0x4, R4 ;  /* 0x0000000409047825 */ /* 0x004fcc00078e0204 */
[----:B------:R-:W3:Y:S02]  /*0110*/  LDG.E.EL.64 R4, desc[UR4][R4.64] ;  /* 0x0000000404047981 */ /* 0x000ee4000c2e1b00 */
[C---:B---3--:R-:W-:Y:S01]  /*0120*/  FSETP.GEU.AND P0, PT, R6.reuse, -R4, PT ;  /* 0x800000040600720b */ /* 0x048fe20003f0e000 */
[----:B------:R-:W-:Y:S01]  /*0130*/  FADD R6, R6, R4 ;  /* 0x0000000406067221 */ /* 0x000fe20000000000 */
[C---:B------:R-:W-:Y:S01]  /*0140*/  FADD R0, R7.reuse, R5 ;  /* 0x0000000507007221 */ /* 0x040fe20000000000 */
[----:B------:R-:W-:-:S03]  /*0150*/  FSETP.GEU.AND P1, PT, R7, -R5, PT ;  /* 0x800000050700720b */ /* 0x000fc60003f2e000 */
[----:B------:R-:W-:Y:S02]  /*0160*/  FSEL R6, R6, RZ, P0 ;  /* 0x000000ff06067208 */ /* 0x000fe40000000000 */
[----:B------:R-:W-:-:S05]  /*0170*/  FSEL R7, R0, RZ, P1 ;  /* 0x000000ff00077208 */ /* 0x000fca0000800000 */
[----:B------:R-:W-:Y:S01]  /*0180*/  STG.E.64 desc[UR4][R2.64], R6 ;  /* 0x0000000602007986 */ /* 0x000fe2000c101b04 */
[----:B------:R-:W-:Y:S05]  /*0190*/  EXIT ;  /* 0x000000000000794d */ /* 0x000fea0003800000 */
.L_x_0:
[----:B------:R-:W-:-:S00]  /*01a0*/  BRA `(.L_x_0) ;  /* 0xfffffffc00fc7947 */ /* 0x000fc0000383ffff */
[----:B------:R-:W-:-:S00]  /*01b0*/  NOP ;  /* 0x0000000000007918 */ /* 0x000fc00000000000 */
        /* <DEDUP_REMOVED lines=12> */
.L_x_1:


//--------------------- .nv.constant0.triton_poi_fused_addmm_relu_18 --------------------------
	.section	.nv.constant0.triton_poi_fused_addmm_relu_18,"a",@progbits
	.sectionflags	@""
	.align	4
.nv.constant0.triton_poi_fused_addmm_relu_18:
	.zero		548
